	.headerflags	@"EF_CUDA_TEXMODE_UNIFIED EF_CUDA_64BIT_ADDRESS EF_CUDA_ACCELERATORS EF_CUDA_SM90 EF_CUDA_VIRTUAL_SM(EF_CUDA_SM90)"
	.elftype	@"ET_EXEC"


//--------------------- .nv.info                  --------------------------
	.section	.nv.info,"",@"SHT_CUDA_INFO"
	.align	4


	//----- nvinfo : EIATTR_REGCOUNT
	.align		4
        /*0000*/ 	.byte	0x04, 0x2f
        /*0002*/ 	.short	(.L_1 - .L_0)
	.align		4
.L_0:
        /*0004*/ 	.word	index@(triton_poi_fused_0)
        /*0008*/ 	.word	0x0000001e


	//----- nvinfo : EIATTR_MIN_STACK_SIZE
	.align		4
.L_1:
        /*000c*/ 	.byte	0x04, 0x12
        /*000e*/ 	.short	(.L_3 - .L_2)
	.align		4
.L_2:
        /*0010*/ 	.word	index@(triton_poi_fused_0)
        /*0014*/ 	.word	0x00000000


	//----- nvinfo : EIATTR_FRAME_SIZE
	.align		4
.L_3:
        /*0018*/ 	.byte	0x04, 0x11
        /*001a*/ 	.short	(.L_5 - .L_4)
	.align		4
.L_4:
        /*001c*/ 	.word	index@(triton_poi_fused_0)
        /*0020*/ 	.word	0x00000000


	//----- nvinfo : EIATTR_MIN_STACK_SIZE
	.align		4
.L_5:
        /*0024*/ 	.byte	0x04, 0x12
        /*0026*/ 	.short	(.L_7 - .L_6)
	.align		4
.L_6:
        /*0028*/ 	.word	index@(triton_poi_fused_0)
        /*002c*/ 	.word	0x00000000
.L_7:


//--------------------- .nv.info.triton_poi_fused_0 --------------------------
	.section	.nv.info.triton_poi_fused_0,"",@"SHT_CUDA_INFO"
	.sectionflags	@""
	.align	4


	//----- nvinfo : EIATTR_CUDA_API_VERSION
	.align		4
        /*0000*/ 	.byte	0x04, 0x37
        /*0002*/ 	.short	(.L_9 - .L_8)
.L_8:
        /*0004*/ 	.word	0x0000007c


	//----- nvinfo : EIATTR_KPARAM_INFO
	.align		4
.L_9:
        /*0008*/ 	.byte	0x04, 0x17
        /*000a*/ 	.short	(.L_11 - .L_10)
.L_10:
        /*000c*/ 	.word	0x00000000
        /*0010*/ 	.short	0x0003
        /*0012*/ 	.short	0x0014
        /*0014*/ 	.byte	0x00, 0xf0, 0x11, 0x00


	//----- nvinfo : EIATTR_KPARAM_INFO
	.align		4
.L_11:
        /*0018*/ 	.byte	0x04, 0x17
        /*001a*/ 	.short	(.L_13 - .L_12)
.L_12:
        /*001c*/ 	.word	0x00000000
        /*0020*/ 	.short	0x0002
        /*0022*/ 	.short	0x0010
        /*0024*/ 	.byte	0x00, 0xf0, 0x11, 0x00


	//----- nvinfo : EIATTR_KPARAM_INFO
	.align		4
.L_13:
        /*0028*/ 	.byte	0x04, 0x17
        /*002a*/ 	.short	(.L_15 - .L_14)
.L_14:
        /*002c*/ 	.word	0x00000000
        /*0030*/ 	.short	0x0001
        /*0032*/ 	.short	0x0008
        /*0034*/ 	.byte	0x00, 0xf4, 0x21, 0x00


	//----- nvinfo : EIATTR_KPARAM_INFO
	.align		4
.L_15:
        /*0038*/ 	.byte	0x04, 0x17
        /*003a*/ 	.short	(.L_17 - .L_16)
.L_16:
        /*003c*/ 	.word	0x00000000
        /*0040*/ 	.short	0x0000
        /*0042*/ 	.short	0x0000
        /*0044*/ 	.byte	0x00, 0xf4, 0x21, 0x00


	//----- nvinfo : EIATTR_SPARSE_MMA_MASK
	.align		4
.L_17:
        /*0048*/ 	.byte	0x03, 0x50
        /*004a*/ 	.short	0x0000


	//----- nvinfo : EIATTR_MAXREG_COUNT
	.align		4
        /*004c*/ 	.byte	0x03, 0x1b
        /*004e*/ 	.short	0x00ff


	//----- nvinfo : EIATTR_EXIT_INSTR_OFFSETS
	.align		4
        /*0050*/ 	.byte	0x04, 0x1c
        /*0052*/ 	.short	(.L_19 - .L_18)


	//   ....[0]....
.L_18:
        /*0054*/ 	.word	0x000006b0


	//   ....[1]....
        /*0058*/ 	.word	0x00000700


	//----- nvinfo : EIATTR_REQNTID
	.align		4
.L_19:
        /*005c*/ 	.byte	0x04, 0x10
        /*005e*/ 	.short	(.L_21 - .L_20)
.L_20:
        /*0060*/ 	.word	0x00000080
        /*0064*/ 	.word	0x00000001
        /*0068*/ 	.word	0x00000001


	//----- nvinfo : EIATTR_CBANK_PARAM_SIZE
	.align		4
.L_21:
        /*006c*/ 	.byte	0x03, 0x19
        /*006e*/ 	.short	0x0018


	//----- nvinfo : EIATTR_PARAM_CBANK
	.align		4
        /*0070*/ 	.byte	0x04, 0x0a
        /*0072*/ 	.short	(.L_23 - .L_22)
	.align		4
.L_22:
        /*0074*/ 	.word	index@(.nv.constant0.triton_poi_fused_0)
        /*0078*/ 	.short	0x0210
        /*007a*/ 	.short	0x0018


	//----- nvinfo : EIATTR_SW_WAR
	.align		4
.L_23:
        /*007c*/ 	.byte	0x04, 0x36
        /*007e*/ 	.short	(.L_25 - .L_24)
.L_24:
        /*0080*/ 	.word	0x00000008
.L_25:


//--------------------- .nv.callgraph             --------------------------
	.section	.nv.callgraph,"",@"SHT_CUDA_CALLGRAPH"
	.align	4
	.sectionentsize	8
	.align		4
        /*0000*/ 	.word	0x00000000
	.align		4
        /*0004*/ 	.word	0xffffffff
	.align		4
        /*0008*/ 	.word	0x00000000
	.align		4
        /*000c*/ 	.word	0xfffffffe
	.align		4
        /*0010*/ 	.word	0x00000000
	.align		4
        /*0014*/ 	.word	0xfffffffd
	.align		4
        /*0018*/ 	.word	0x00000000
	.align		4
        /*001c*/ 	.word	0xfffffffc


//--------------------- .text.triton_poi_fused_0  --------------------------
	.section	.text.triton_poi_fused_0,"ax",@progbits
	.sectionflags	@"SHF_BARRIERS=1"
	.align	128
        .global         triton_poi_fused_0
        .type           triton_poi_fused_0,@function
        .size           triton_poi_fused_0,(.L_x_1 - triton_poi_fused_0)
        .other          triton_poi_fused_0,@"STO_CUDA_ENTRY STV_DEFAULT"
triton_poi_fused_0:
.text.triton_poi_fused_0:
[----:B------:R-:W0:Y:S01]  /*0000*/  LDC R1, c[0x0][0x28] ;  /* 0x00000a00ff017b82 */ /* 0x000e220000000800 */
[----:B------:R-:W1:Y:S07]  /*0010*/  S2R R19, SR_CTAID.Z ;  /* 0x0000000000137919 */ /* 0x000e6e0000002700 */
[----:B------:R-:W1:Y:S01]  /*0020*/  S2UR UR4, SR_CTAID.Y ;  /* 0x00000000000479c3 */ /* 0x000e620000002600 */
[----:B------:R-:W-:Y:S01]  /*0030*/  IMAD.MOV.U32 R14, RZ, RZ, RZ ;  /* 0x000000ffff0e7224 */ /* 0x000fe200078e00ff */
[----:B------:R-:W-:Y:S01]  /*0040*/  ULDC.64 UR6, c[0x0][0x208] ;  /* 0x0000820000067ab9 */ /* 0x000fe20000000a00 */
[----:B------:R-:W2:Y:S01]  /*0050*/  S2R R15, SR_CTAID.X ;  /* 0x00000000000f7919 */ /* 0x000ea20000002500 */
[----:B------:R-:W3:Y:S04]  /*0060*/  S2R R18, SR_TID.X ;  /* 0x0000000000127919 */ /* 0x000ee80000002100 */
[----:B------:R-:W1:Y:S08]  /*0070*/  LDC R0, c[0x0][0x10] ;  /* 0x00000400ff007b82 */ /* 0x000e700000000800 */
[----:B------:R-:W4:Y:S01]  /*0080*/  LDC.64 R16, c[0x0][0x210] ;  /* 0x00008400ff107b82 */ /* 0x000f220000000a00 */
[----:B-1----:R-:W-:-:S02]  /*0090*/  IMAD R19, R19, R0, UR4 ;  /* 0x0000000413137e24 */ /* 0x002fc4000f8e0200 */
[----:B--2---:R-:W-:Y:S02]  /*00a0*/  IMAD.SHL.U32 R15, R15, 0x10, RZ ;  /* 0x000000100f0f7824 */ /* 0x004fe400078e00ff */
[----:B------:R-:W-:Y:S01]  /*00b0*/  IMAD.SHL.U32 R19, R19, 0x40, RZ ;  /* 0x0000004013137824 */ /* 0x000fe200078e00ff */
[----:B---3--:R-:W-:Y:S02]  /*00c0*/  SHF.R.U32.HI R0, RZ, 0x4, R18 ;  /* 0x00000004ff007819 */ /* 0x008fe40000011612 */
[----:B------:R-:W-:Y:S02]  /*00d0*/  LOP3.LUT R4, R15, 0xf, R18, 0xf8, !PT ;  /* 0x0000000f0f047812 */ /* 0x000fe400078ef812 */
[----:B------:R-:W-:Y:S02]  /*00e0*/  SGXT.U32 R0, R0, 0x3 ;  /* 0x000000030000781a */ /* 0x000fe40000000000 */
[----:B------:R-:W-:Y:S02]  /*00f0*/  ISETP.GE.AND P0, PT, R4, 0x9, PT ;  /* 0x000000090400780c */ /* 0x000fe40003f06270 */
[----:B------:R-:W-:-:S02]  /*0100*/  LOP3.LUT R3, R19, 0x8, R0, 0xfe, !PT ;  /* 0x0000000813037812 */ /* 0x000fc400078efe00 */
[----:B------:R-:W-:Y:S02]  /*0110*/  LOP3.LUT R2, R19, R0, RZ, 0xfc, !PT ;  /* 0x0000000013027212 */ /* 0x000fe400078efcff */
[C---:B------:R-:W-:Y:S01]  /*0120*/  ISETP.LT.AND P2, PT, R3.reuse, 0x24000, !P0 ;  /* 0x000240000300780c */ /* 0x040fe20004741270 */
[--C-:B------:R-:W-:Y:S01]  /*0130*/  IMAD R3, R3, 0x9, R4.reuse ;  /* 0x0000000903037824 */ /* 0x100fe200078e0204 */
[----:B------:R-:W-:Y:S01]  /*0140*/  LOP3.LUT R6, R19, 0x10, R0, 0xfe, !PT ;  /* 0x0000001013067812 */ /* 0x000fe200078efe00 */
[C---:B------:R-:W-:Y:S01]  /*0150*/  IMAD R5, R2.reuse, 0x9, R4 ;  /* 0x0000000902057824 */ /* 0x040fe200078e0204 */
[----:B------:R-:W-:Y:S02]  /*0160*/  LOP3.LUT R7, R19, 0x18, R0, 0xfe, !PT ;  /* 0x0000001813077812 */ /* 0x000fe400078efe00 */
[----:B------:R-:W-:Y:S01]  /*0170*/  ISETP.LT.AND P1, PT, R2, 0x24000, !P0 ;  /* 0x000240000200780c */ /* 0x000fe20004721270 */
[----:B----4-:R-:W-:Y:S01]  /*0180*/  IMAD.WIDE R2, R3, 0x4, R16 ;  /* 0x0000000403027825 */ /* 0x010fe200078e0210 */
[----:B------:R-:W-:-:S02]  /*0190*/  ISETP.LT.AND P6, PT, R6, 0x24000, !P0 ;  /* 0x000240000600780c */ /* 0x000fc400047c1270 */
[----:B------:R-:W-:Y:S02]  /*01a0*/  LOP3.LUT R8, R19, 0x20, R0, 0xfe, !PT ;  /* 0x0000002013087812 */ /* 0x000fe400078efe00 */
[----:B------:R-:W-:Y:S01]  /*01b0*/  ISETP.LT.AND P5, PT, R7, 0x24000, !P0 ;  /* 0x000240000700780c */ /* 0x000fe200047a1270 */
[----:B------:R1:W2:Y:S01]  /*01c0*/  @P2 LDG.E.EL R14, desc[UR6][R2.64] ;  /* 0x00000006020e2981 */ /* 0x0002a2000c2e1900 */
[----:B------:R-:W-:Y:S02]  /*01d0*/  LOP3.LUT R4, R19, 0x28, R0, 0xfe, !PT ;  /* 0x0000002813047812 */ /* 0x000fe400078efe00 */
[----:B------:R-:W-:Y:S02]  /*01e0*/  LOP3.LUT R6, R19, 0x30, R0, 0xfe, !PT ;  /* 0x0000003013067812 */ /* 0x000fe400078efe00 */
[----:B------:R-:W-:Y:S02]  /*01f0*/  LOP3.LUT R7, R19, 0x38, R0, 0xfe, !PT ;  /* 0x0000003813077812 */ /* 0x000fe400078efe00 */
[----:B------:R-:W-:-:S02]  /*0200*/  ISETP.LT.AND P4, PT, R8, 0x24000, !P0 ;  /* 0x000240000800780c */ /* 0x000fc40004781270 */
[----:B------:R-:W-:Y:S02]  /*0210*/  ISETP.LT.AND P3, PT, R4, 0x24000, !P0 ;  /* 0x000240000400780c */ /* 0x000fe40004761270 */
[----:B------:R-:W-:Y:S02]  /*0220*/  ISETP.LT.AND P2, PT, R6, 0x24000, !P0 ;  /* 0x000240000600780c */ /* 0x000fe40004741270 */
[----:B------:R-:W-:Y:S01]  /*0230*/  ISETP.LT.AND P0, PT, R7, 0x24000, !P0 ;  /* 0x000240000700780c */ /* 0x000fe20004701270 */
[C---:B------:R-:W-:Y:S02]  /*0240*/  VIADD R7, R5.reuse, 0x90 ;  /* 0x0000009005077836 */ /* 0x040fe40000000000 */
[C---:B------:R-:W-:Y:S02]  /*0250*/  VIADD R9, R5.reuse, 0xd8 ;  /* 0x000000d805097836 */ /* 0x040fe40000000000 */
[C---:B------:R-:W-:Y:S02]  /*0260*/  VIADD R11, R5.reuse, 0x120 ;  /* 0x00000120050b7836 */ /* 0x040fe40000000000 */
[----:B------:R-:W-:-:S02]  /*0270*/  VIADD R13, R5, 0x168 ;  /* 0x00000168050d7836 */ /* 0x000fc40000000000 */
[C---:B------:R-:W-:Y:S02]  /*0280*/  VIADD R23, R5.reuse, 0x1b0 ;  /* 0x000001b005177836 */ /* 0x040fe40000000000 */
[C---:B------:R-:W-:Y:S02]  /*0290*/  VIADD R25, R5.reuse, 0x1f8 ;  /* 0x000001f805197836 */ /* 0x040fe40000000000 */
[----:B-1----:R-:W-:-:S04]  /*02a0*/  IMAD.WIDE R2, R5, 0x4, R16 ;  /* 0x0000000405027825 */ /* 0x002fc800078e0210 */
[----:B------:R-:W-:-:S04]  /*02b0*/  IMAD.WIDE R4, R7, 0x4, R16 ;  /* 0x0000000407047825 */ /* 0x000fc800078e0210 */
[----:B------:R-:W-:-:S04]  /*02c0*/  IMAD.WIDE R6, R9, 0x4, R16 ;  /* 0x0000000409067825 */ /* 0x000fc800078e0210 */
[----:B------:R-:W-:Y:S01]  /*02d0*/  IMAD.WIDE R8, R11, 0x4, R16 ;  /* 0x000000040b087825 */ /* 0x000fe200078e0210 */
[----:B------:R-:W-:-:S03]  /*02e0*/  CS2R R20, SRZ ;  /* 0x0000000000147805 */ /* 0x000fc6000001ff00 */
[----:B------:R-:W-:-:S03]  /*02f0*/  IMAD.WIDE R10, R13, 0x4, R16 ;  /* 0x000000040d0a7825 */ /* 0x000fc600078e0210 */
[----:B------:R1:W3:Y:S01]  /*0300*/  @P6 LDG.E.EL R20, desc[UR6][R4.64] ;  /* 0x0000000604146981 */ /* 0x0002e2000c2e1900 */
[--C-:B------:R-:W-:Y:S01]  /*0310*/  IMAD.WIDE R12, R23, 0x4, R16.reuse ;  /* 0x00000004170c7825 */ /* 0x100fe200078e0210 */
[----:B------:R-:W-:Y:S02]  /*0320*/  CS2R R22, SRZ ;  /* 0x0000000000167805 */ /* 0x000fe4000001ff00 */
[----:B------:R-:W4:Y:S01]  /*0330*/  @P5 LDG.E.EL R21, desc[UR6][R6.64] ;  /* 0x0000000606155981 */ /* 0x000f22000c2e1900 */
[----:B------:R-:W-:Y:S01]  /*0340*/  IMAD.WIDE R16, R25, 0x4, R16 ;  /* 0x0000000419107825 */ /* 0x000fe200078e0210 */
[----:B------:R-:W-:Y:S02]  /*0350*/  CS2R R24, SRZ ;  /* 0x0000000000187805 */ /* 0x000fe4000001ff00 */
[----:B------:R-:W5:Y:S01]  /*0360*/  @P4 LDG.E.EL R22, desc[UR6][R8.64] ;  /* 0x0000000608164981 */ /* 0x000f62000c2e1900 */
[----:B------:R-:W-:-:S03]  /*0370*/  IMAD.MOV.U32 R26, RZ, RZ, RZ ;  /* 0x000000ffff1a7224 */ /* 0x000fc600078e00ff */
[----:B------:R-:W5:Y:S04]  /*0380*/  @P3 LDG.E.EL R24, desc[UR6][R10.64] ;  /* 0x000000060a183981 */ /* 0x000f68000c2e1900 */
[----:B------:R1:W5:Y:S04]  /*0390*/  @P2 LDG.E.EL R23, desc[UR6][R12.64] ;  /* 0x000000060c172981 */ /* 0x000368000c2e1900 */
[----:B------:R1:W5:Y:S04]  /*03a0*/  @P1 LDG.E.EL R25, desc[UR6][R2.64] ;  /* 0x0000000602191981 */ /* 0x000368000c2e1900 */
[----:B------:R-:W5:Y:S01]  /*03b0*/  @P0 LDG.E.EL R26, desc[UR6][R16.64] ;  /* 0x00000006101a0981 */ /* 0x000f62000c2e1900 */
[----:B------:R-:W1:Y:S01]  /*03c0*/  S2R R27, SR_TID.X ;  /* 0x00000000001b7919 */ /* 0x000e620000002100 */
[----:B------:R-:W1:Y:S01]  /*03d0*/  S2UR UR5, SR_CgaCtaId ;  /* 0x00000000000579c3 */ /* 0x000e620000008800 */
[----:B------:R-:W-:-:S02]  /*03e0*/  UMOV UR4, 0x400 ;  /* 0x0000040000047882 */ /* 0x000fc40000000000 */
[----:B01----:R-:W-:Y:S01]  /*03f0*/  UPRMT UR4, UR5, 0x654, UR4 ;  /* 0x0000065405047896 */ /* 0x003fe20008000004 */
[----:B------:R-:W-:Y:S01]  /*0400*/  IMAD.SHL.U32 R4, R27, 0x40, RZ ;  /* 0x000000401b047824 */ /* 0x000fe200078e00ff */
[----:B------:R-:W-:-:S04]  /*0410*/  SHF.R.U32.HI R5, RZ, 0x4, R27 ;  /* 0x00000004ff057819 */ /* 0x000fc8000001161b */
[----:B------:R-:W-:Y:S02]  /*0420*/  SGXT.U32 R5, R5, 0x3 ;  /* 0x000000030505781a */ /* 0x000fe40000000000 */
[----:B------:R-:W-:-:S04]  /*0430*/  LOP3.LUT R4, R4, 0x3c0, RZ, 0xc0, !PT ;  /* 0x000003c004047812 */ /* 0x000fc800078ec0ff */
[C---:B------:R-:W-:Y:S02]  /*0440*/  LOP3.LUT R5, R4.reuse, R5, RZ, 0xfc, !PT ;  /* 0x0000000504057212 */ /* 0x040fe400078efcff */
[----:B------:R-:W-:-:S05]  /*0450*/  LEA.HI R4, R4, UR4, RZ, 0x1e ;  /* 0x0000000404047c11 */ /* 0x000fca000f8ff0ff */
[----:B------:R-:W-:Y:S01]  /*0460*/  IMAD R13, R5, 0x4, R4 ;  /* 0x00000004050d7824 */ /* 0x000fe200078e0204 */
[C---:B------:R-:W-:Y:S01]  /*0470*/  LOP3.LUT R2, R27.reuse, 0x70, RZ, 0xc0, !PT ;  /* 0x000000701b027812 */ /* 0x040fe200078ec0ff */
[----:B------:R-:W-:-:S04]  /*0480*/  IMAD.SHL.U32 R8, R27, 0x4, RZ ;  /* 0x000000041b087824 */ /* 0x000fc800078e00ff */
[----:B------:R-:W-:Y:S01]  /*0490*/  VIADD R3, R2, UR4 ;  /* 0x0000000402037c36 */ /* 0x000fe20008000000 */
[----:B------:R-:W-:-:S05]  /*04a0*/  LOP3.LUT R8, R8, 0x1fc, RZ, 0xc0, !PT ;  /* 0x000001fc08087812 */ /* 0x000fca00078ec0ff */
[----:B------:R-:W-:Y:S02]  /*04b0*/  IMAD R4, R8, 0x4, R3 ;  /* 0x0000000408047824 */ /* 0x000fe400078e0203 */
[----:B------:R-:W-:Y:S01]  /*04c0*/  IMAD.SHL.U32 R18, R18, 0x4, RZ ;  /* 0x0000000412127824 */ /* 0x000fe200078e00ff */
[----:B------:R-:W0:Y:S04]  /*04d0*/  LDC.64 R2, c[0x0][0x218] ;  /* 0x00008600ff027b82 */ /* 0x000e280000000a00 */
[----:B------:R-:W-:-:S05]  /*04e0*/  LOP3.LUT R18, R19, 0x3c, R18, 0xf8, !PT ;  /* 0x0000003c13127812 */ /* 0x000fca00078ef812 */
[----:B------:R-:W-:-:S05]  /*04f0*/  IMAD.HI R9, R18, 0x2aaaaaab, RZ ;  /* 0x2aaaaaab12097827 */ /* 0x000fca00078e02ff */
[----:B------:R-:W-:-:S04]  /*0500*/  SHF.R.U32.HI R10, RZ, 0x1f, R9 ;  /* 0x0000001fff0a7819 */ /* 0x000fc80000011609 */
[----:B------:R-:W-:Y:S02]  /*0510*/  LEA.HI.SX32 R11, R9, R10, 0x1a ;  /* 0x0000000a090b7211 */ /* 0x000fe400078fd2ff */
[----:B------:R-:W-:Y:S02]  /*0520*/  LOP3.LUT R10, R8, 0x200, RZ, 0xfc, !PT ;  /* 0x00000200080a7812 */ /* 0x000fe400078efcff */
[----:B------:R-:W-:Y:S01]  /*0530*/  ISETP.GE.AND P0, PT, R18, 0x24000, PT ;  /* 0x000240001200780c */ /* 0x000fe20003f06270 */
[----:B------:R-:W-:Y:S01]  /*0540*/  IMAD R18, R11, -0x180, R18 ;  /* 0xfffffe800b127824 */ /* 0x000fe200078e0212 */
[----:B------:R-:W-:Y:S02]  /*0550*/  LOP3.LUT R9, R15, R0, RZ, 0xfc, !PT ;  /* 0x000000000f097212 */ /* 0x000fe400078efcff */
[----:B------:R-:W-:Y:S02]  /*0560*/  LOP3.LUT R0, R15, 0x8, R0, 0xfe, !PT ;  /* 0x000000080f007812 */ /* 0x000fe400078efe00 */
[----:B------:R-:W-:Y:S01]  /*0570*/  SHF.R.U32.HI R10, RZ, 0x2, R10 ;  /* 0x00000002ff0a7819 */ /* 0x000fe2000001160a */
[----:B------:R-:W-:Y:S01]  /*0580*/  IMAD R18, R11, 0xd80, R18 ;  /* 0x00000d800b127824 */ /* 0x000fe200078e0212 */
[----:B------:R-:W-:-:S02]  /*0590*/  ISETP.LT.AND P1, PT, R9, 0x9, !P0 ;  /* 0x000000090900780c */ /* 0x000fc40004721270 */
[----:B------:R-:W-:Y:S02]  /*05a0*/  ISETP.LT.AND P0, PT, R0, 0x9, !P0 ;  /* 0x000000090000780c */ /* 0x000fe40004701270 */
[----:B------:R-:W-:Y:S01]  /*05b0*/  LOP3.LUT R10, R10, 0xf0, RZ, 0xc0, !PT ;  /* 0x000000f00a0a7812 */ /* 0x000fe200078ec0ff */
[----:B------:R-:W-:-:S04]  /*05c0*/  IMAD R11, R9, 0x180, R18 ;  /* 0x00000180090b7824 */ /* 0x000fc800078e0212 */
[----:B------:R-:W-:Y:S02]  /*05d0*/  VIADD R9, R10, UR4 ;  /* 0x000000040a097c36 */ /* 0x000fe40008000000 */
[----:B0-----:R-:W-:-:S04]  /*05e0*/  IMAD.WIDE R10, R11, 0x4, R2 ;  /* 0x000000040b0a7825 */ /* 0x001fc800078e0202 */
[----:B------:R-:W-:Y:S01]  /*05f0*/  IMAD R9, R8, 0x4, R9 ;  /* 0x0000000408097824 */ /* 0x000fe200078e0209 */
[----:B--2---:R-:W-:Y:S04]  /*0600*/  STS [R13+0x20], R14 ;  /* 0x0000200e0d007388 */ /* 0x004fe80000000800 */
[----:B---3--:R-:W-:Y:S04]  /*0610*/  STS [R13+0x40], R20 ;  /* 0x000040140d007388 */ /* 0x008fe80000000800 */
[----:B----4-:R-:W-:Y:S04]  /*0620*/  STS [R13+0x60], R21 ;  /* 0x000060150d007388 */ /* 0x010fe80000000800 */
[----:B-----5:R-:W-:Y:S04]  /*0630*/  STS [R13+0x80], R22 ;  /* 0x000080160d007388 */ /* 0x020fe80000000800 */
[----:B------:R-:W-:Y:S04]  /*0640*/  STS [R13+0xa0], R24 ;  /* 0x0000a0180d007388 */ /* 0x000fe80000000800 */
[----:B------:R-:W-:Y:S04]  /*0650*/  STS [R13+0xc0], R23 ;  /* 0x0000c0170d007388 */ /* 0x000fe80000000800 */
[----:B------:R-:W-:Y:S04]  /*0660*/  STS [R13], R25 ;  /* 0x000000190d007388 */ /* 0x000fe80000000800 */
[----:B------:R-:W-:Y:S01]  /*0670*/  STS [R13+0xe0], R26 ;  /* 0x0000e01a0d007388 */ /* 0x000fe20000000800 */
[----:B------:R-:W-:Y:S06]  /*0680*/  BAR.SYNC.DEFER_BLOCKING 0x0 ;  /* 0x0000000000007b1d */ /* 0x000fec0000010000 */
[----:B------:R-:W0:Y:S04]  /*0690*/  LDS.128 R4, [R4] ;  /* 0x0000000004047984 */ /* 0x000e280000000c00 */
[----:B0-----:R0:W-:Y:S02]  /*06a0*/  @P1 STG.E.128 desc[UR6][R10.64], R4 ;  /* 0x000000040a001986 */ /* 0x0011e4000c101d06 */
[----:B0-----:R-:W-:Y:S05]  /*06b0*/  @!P0 EXIT ;  /* 0x000000000000894d */ /* 0x001fea0003800000 */
[----:B0-----:R-:W0:Y:S01]  /*06c0*/  LDS.128 R8, [R9+0x800] ;  /* 0x0008000009087984 */ /* 0x001e220000000c00 */
[----:B------:R-:W-:-:S04]  /*06d0*/  IMAD R5, R0, 0x180, R18 ;  /* 0x0000018000057824 */ /* 0x000fc800078e0212 */
[----:B------:R-:W-:-:S05]  /*06e0*/  IMAD.WIDE R2, R5, 0x4, R2 ;  /* 0x0000000405027825 */ /* 0x000fca00078e0202 */
[----:B0-----:R-:W-:Y:S01]  /*06f0*/  STG.E.128 desc[UR6][R2.64], R8 ;  /* 0x0000000802007986 */ /* 0x001fe2000c101d06 */
[----:B------:R-:W-:Y:S05]  /*0700*/  EXIT ;  /* 0x000000000000794d */ /* 0x000fea0003800000 */
.L_x_0:
[----:B------:R-:W-:-:S00]  /*0710*/  BRA `(.L_x_0) ;  /* 0xfffffffc00fc7947 */ /* 0x000fc0000383ffff */
[----:B------:R-:W-:-:S00]  /*0720*/  NOP ;  /* 0x0000000000007918 */ /* 0x000fc00000000000 */
        /* <DEDUP_REMOVED lines=13> */
.L_x_1:


//--------------------- .nv.shared.triton_poi_fused_0 --------------------------
	.section	.nv.shared.triton_poi_fused_0,"aw",@nobits
	.sectionflags	@""
	.align	16
	.zero		1024


//--------------------- .nv.constant0.triton_poi_fused_0 --------------------------
	.section	.nv.constant0.triton_poi_fused_0,"a",@progbits
	.sectionflags	@""
	.align	4
.nv.constant0.triton_poi_fused_0:
	.zero		552
